//
// Generated by NVIDIA NVVM Compiler
//
// Compiler Build ID: CL-36424714
// Cuda compilation tools, release 13.0, V13.0.88
// Based on NVVM 20.0.0
//

.version 9.0
.target sm_100
.address_size 64

	// .globl	_Z5funkcPii
.global .align 8 .u64 fsum;
// _ZZ5funkcPiiE3sum has been demoted
// _ZZ6VecAddPjiE3sum has been demoted

.visible .entry _Z5funkcPii(
	.param .u64 .ptr .align 1 _Z5funkcPii_param_0,
	.param .u32 _Z5funkcPii_param_1
)
{
	.reg .pred 	%p<2>;
	.reg .b32 	%r<26>;
	.reg .b64 	%rd<10>;
	// demoted variable
	.shared .align 4 .u32 _ZZ5funkcPiiE3sum;
	ld.param.u64 	%rd1, [_Z5funkcPii_param_0];
	ld.param.u32 	%r9, [_Z5funkcPii_param_1];
	mov.b32 	%r25, 0;
	st.shared.u32 	[_ZZ5funkcPiiE3sum], %r25;
	bar.sync 	0;
	mov.u32 	%r10, %ctaid.x;
	mov.u32 	%r11, %ntid.x;
	mul.lo.s32 	%r1, %r10, %r11;
	mov.u32 	%r12, %tid.x;
	add.s32 	%r2, %r1, %r12;
	mov.u32 	%r3, %ctaid.y;
	mov.u32 	%r13, %ntid.y;
	mov.u32 	%r14, %tid.y;
	mad.lo.s32 	%r15, %r3, %r13, %r14;
	max.s32 	%r16, %r2, %r15;
	setp.ge.s32 	%p1, %r16, %r9;
	@%p1 bra 	$L__BB0_2;
	cvta.to.global.u64 	%rd2, %rd1;
	add.s32 	%r17, %r15, %r2;
	add.s32 	%r18, %r17, %r9;
	mul.wide.s32 	%rd3, %r18, 4;
	add.s64 	%rd4, %rd2, %rd3;
	ld.global.u32 	%r19, [%rd4];
	mad.lo.s32 	%r20, %r9, %r2, %r15;
	mul.wide.s32 	%rd5, %r20, 4;
	add.s64 	%rd6, %rd2, %rd5;
	ld.global.u32 	%r21, [%rd6];
	mul.lo.s32 	%r25, %r21, %r19;
$L__BB0_2:
	atom.shared.add.u32 	%r22, [_ZZ5funkcPiiE3sum], %r25;
	bar.sync 	0;
	ld.shared.u32 	%r23, [_ZZ5funkcPiiE3sum];
	ld.global.u64 	%rd7, [fsum];
	add.s32 	%r24, %r1, %r3;
	mul.wide.u32 	%rd8, %r24, 4;
	add.s64 	%rd9, %rd7, %rd8;
	st.u32 	[%rd9], %r23;
	ret;

}
	// .globl	_Z6VecAddPji
.visible .entry _Z6VecAddPji(
	.param .u64 .ptr .align 1 _Z6VecAddPji_param_0,
	.param .u32 _Z6VecAddPji_param_1
)
{
	.reg .pred 	%p<2>;
	.reg .b32 	%r<9>;
	.reg .b64 	%rd<6>;
	// demoted variable
	.shared .align 4 .u32 _ZZ6VecAddPjiE3sum;
	ld.param.u64 	%rd1, [_Z6VecAddPji_param_0];
	ld.param.u32 	%r5, [_Z6VecAddPji_param_1];
	mov.u32 	%r1, %tid.x;
	mov.b32 	%r8, 0;
	st.shared.u32 	[_ZZ6VecAddPjiE3sum], %r8;
	bar.sync 	0;
	setp.ge.s32 	%p1, %r1, %r5;
	@%p1 bra 	$L__BB1_2;
	ld.global.u64 	%rd2, [fsum];
	mul.wide.u32 	%rd3, %r1, 4;
	add.s64 	%rd4, %rd2, %rd3;
	ld.u32 	%r8, [%rd4];
$L__BB1_2:
	cvta.to.global.u64 	%rd5, %rd1;
	atom.shared.add.u32 	%r6, [_ZZ6VecAddPjiE3sum], %r8;
	bar.sync 	0;
	ld.shared.u32 	%r7, [_ZZ6VecAddPjiE3sum];
	st.global.u32 	[%rd5], %r7;
	ret;

}


// ===== COMPILED SASS (sm_100) =====

	.target	sm_100

	.elftype	@"ET_EXEC"


//--------------------- .note.nv.tkinfo           --------------------------
	.section	.note.nv.tkinfo,"",@"SHT_NOTE"
	.sectionflags	@"SHF_NOTE_NV_TKINFO"
	.tkinfo
        /*0018*/ 	.word	0x00000002
        /*0030*/ 	.string	""
        /*0030*/ 	.string	"ptxas"
        /*0030*/ 	.string	"Cuda compilation tools, release 13.0, V13.0.88"
        /*0030*/ 	.string	"Build cuda_13.0.r13.0/compiler.36424714_0"
        /*0030*/ 	.string	"-arch sm_100 -m 64 "



//--------------------- .note.nv.cuinfo           --------------------------
	.section	.note.nv.cuinfo,"",@"SHT_NOTE"
	.sectionflags	@"SHF_NOTE_NV_CUINFO"
        /*0018*/ 	.short	0x0002
        /*001a*/ 	.short	0x0064
        /*001c*/ 	.short	0x0082
	.zero		2


//--------------------- .nv.info                  --------------------------
	.section	.nv.info,"",@"SHT_CUDA_INFO"
	.align	4


	//----- nvinfo : EIATTR_REGCOUNT
	.align		4
        /*0000*/ 	.byte	0x04, 0x2f
        /*0002*/ 	.short	(.L_2 - .L_1)
	.align		4
.L_1:
        /*0004*/ 	.word	index@(_Z5funkcPii)
        /*0008*/ 	.word	0x0000000c


	//----- nvinfo : EIATTR_FRAME_SIZE
	.align		4
.L_2:
        /*000c*/ 	.byte	0x04, 0x11
        /*000e*/ 	.short	(.L_4 - .L_3)
	.align		4
.L_3:
        /*0010*/ 	.word	index@(_Z5funkcPii)
        /*0014*/ 	.word	0x00000000


	//----- nvinfo : EIATTR_REGCOUNT
	.align		4
.L_4:
        /*0018*/ 	.byte	0x04, 0x2f
        /*001a*/ 	.short	(.L_6 - .L_5)
	.align		4
.L_5:
        /*001c*/ 	.word	index@(_Z6VecAddPji)
        /*0020*/ 	.word	0x0000000a


	//----- nvinfo : EIATTR_FRAME_SIZE
	.align		4
.L_6:
        /*0024*/ 	.byte	0x04, 0x11
        /*0026*/ 	.short	(.L_8 - .L_7)
	.align		4
.L_7:
        /*0028*/ 	.word	index@(_Z6VecAddPji)
        /*002c*/ 	.word	0x00000000


	//----- nvinfo : EIATTR_MIN_STACK_SIZE
	.align		4
.L_8:
        /*0030*/ 	.byte	0x04, 0x12
        /*0032*/ 	.short	(.L_10 - .L_9)
	.align		4
.L_9:
        /*0034*/ 	.word	index@(_Z6VecAddPji)
        /*0038*/ 	.word	0x00000000


	//----- nvinfo : EIATTR_MIN_STACK_SIZE
	.align		4
.L_10:
        /*003c*/ 	.byte	0x04, 0x12
        /*003e*/ 	.short	(.L_12 - .L_11)
	.align		4
.L_11:
        /*0040*/ 	.word	index@(_Z5funkcPii)
        /*0044*/ 	.word	0x00000000
.L_12:


//--------------------- .nv.compat                --------------------------
	.section	.nv.compat,"",@"SHT_CUDA_COMPAT_INFO"
	.align	4
        /*0000*/ 	.byte	0x02, 0x09, 0x00, 0x00, 0x02, 0x02, 0x01, 0x00, 0x02, 0x05, 0x05, 0x00, 0x03, 0x07, 0x01, 0x01
        /*0010*/ 	.byte	0x02, 0x03, 0x00, 0x00, 0x02, 0x06, 0x01, 0x00, 0x04, 0x0b, 0x08, 0x00, 0x09, 0x00, 0x00, 0x00
        /*0020*/ 	.byte	0x00, 0x00, 0x00, 0x00


//--------------------- .nv.info._Z6VecAddPji     --------------------------
	.section	.nv.info._Z6VecAddPji,"",@"SHT_CUDA_INFO"
	.sectionflags	@""
	.align	4


	//----- nvinfo : EIATTR_CUDA_API_VERSION
	.align		4
        /*0000*/ 	.byte	0x04, 0x37
        /*0002*/ 	.short	(.L_14 - .L_13)
.L_13:
        /*0004*/ 	.word	0x00000082


	//----- nvinfo : EIATTR_KPARAM_INFO
	.align		4
.L_14:
        /*0008*/ 	.byte	0x04, 0x17
        /*000a*/ 	.short	(.L_16 - .L_15)
.L_15:
        /*000c*/ 	.word	0x00000000
        /*0010*/ 	.short	0x0001
        /*0012*/ 	.short	0x0008
        /*0014*/ 	.byte	0x00, 0xf0, 0x11, 0x00


	//----- nvinfo : EIATTR_KPARAM_INFO
	.align		4
.L_16:
        /*0018*/ 	.byte	0x04, 0x17
        /*001a*/ 	.short	(.L_18 - .L_17)
.L_17:
        /*001c*/ 	.word	0x00000000
        /*0020*/ 	.short	0x0000
        /*0022*/ 	.short	0x0000
        /*0024*/ 	.byte	0x00, 0xf5, 0x21, 0x00


	//----- nvinfo : EIATTR_SPARSE_MMA_MASK
	.align		4
.L_18:
        /*0028*/ 	.byte	0x03, 0x50
        /*002a*/ 	.short	0x0000


	//----- nvinfo : EIATTR_MAXREG_COUNT
	.align		4
        /*002c*/ 	.byte	0x03, 0x1b
        /*002e*/ 	.short	0x00ff


	//----- nvinfo : EIATTR_NUM_BARRIERS
	.align		4
        /*0030*/ 	.byte	0x02, 0x4c
        /*0032*/ 	.byte	0x01
	.zero		1


	//----- nvinfo : EIATTR_MERCURY_ISA_VERSION
	.align		4
        /*0034*/ 	.byte	0x03, 0x5f
        /*0036*/ 	.short	0x0101


	//----- nvinfo : EIATTR_INT_WARP_WIDE_INSTR_OFFSETS
	.align		4
        /*0038*/ 	.byte	0x04, 0x31
        /*003a*/ 	.short	(.L_20 - .L_19)


	//   ....[0]....
.L_19:
        /*003c*/ 	.word	0x00000100


	//   ....[1]....
        /*0040*/ 	.word	0x00000140


	//----- nvinfo : EIATTR_VRC_CTA_INIT_COUNT
	.align		4
.L_20:
        /*0044*/ 	.byte	0x02, 0x4a
	.zero		1
	.zero		1


	//----- nvinfo : EIATTR_EXIT_INSTR_OFFSETS
	.align		4
        /*0048*/ 	.byte	0x04, 0x1c
        /*004a*/ 	.short	(.L_22 - .L_21)


	//   ....[0]....
.L_21:
        /*004c*/ 	.word	0x000001a0


	//----- nvinfo : EIATTR_CBANK_PARAM_SIZE
	.align		4
.L_22:
        /*0050*/ 	.byte	0x03, 0x19
        /*0052*/ 	.short	0x000c


	//----- nvinfo : EIATTR_PARAM_CBANK
	.align		4
        /*0054*/ 	.byte	0x04, 0x0a
        /*0056*/ 	.short	(.L_24 - .L_23)
	.align		4
.L_23:
        /*0058*/ 	.word	index@(.nv.constant0._Z6VecAddPji)
        /*005c*/ 	.short	0x0380
        /*005e*/ 	.short	0x000c


	//----- nvinfo : EIATTR_SW_WAR
	.align		4
.L_24:
        /*0060*/ 	.byte	0x04, 0x36
        /*0062*/ 	.short	(.L_26 - .L_25)
.L_25:
        /*0064*/ 	.word	0x00000008
.L_26:


//--------------------- .nv.info._Z5funkcPii      --------------------------
	.section	.nv.info._Z5funkcPii,"",@"SHT_CUDA_INFO"
	.sectionflags	@""
	.align	4


	//----- nvinfo : EIATTR_CUDA_API_VERSION
	.align		4
        /*0000*/ 	.byte	0x04, 0x37
        /*0002*/ 	.short	(.L_28 - .L_27)
.L_27:
        /*0004*/ 	.word	0x00000082


	//----- nvinfo : EIATTR_KPARAM_INFO
	.align		4
.L_28:
        /*0008*/ 	.byte	0x04, 0x17
        /*000a*/ 	.short	(.L_30 - .L_29)
.L_29:
        /*000c*/ 	.word	0x00000000
        /*0010*/ 	.short	0x0001
        /*0012*/ 	.short	0x0008
        /*0014*/ 	.byte	0x00, 0xf0, 0x11, 0x00


	//----- nvinfo : EIATTR_KPARAM_INFO
	.align		4
.L_30:
        /*0018*/ 	.byte	0x04, 0x17
        /*001a*/ 	.short	(.L_32 - .L_31)
.L_31:
        /*001c*/ 	.word	0x00000000
        /*0020*/ 	.short	0x0000
        /*0022*/ 	.short	0x0000
        /*0024*/ 	.byte	0x00, 0xf5, 0x21, 0x00


	//----- nvinfo : EIATTR_SPARSE_MMA_MASK
	.align		4
.L_32:
        /*0028*/ 	.byte	0x03, 0x50
        /*002a*/ 	.short	0x0000


	//----- nvinfo : EIATTR_MAXREG_COUNT
	.align		4
        /*002c*/ 	.byte	0x03, 0x1b
        /*002e*/ 	.short	0x00ff


	//----- nvinfo : EIATTR_NUM_BARRIERS
	.align		4
        /*0030*/ 	.byte	0x02, 0x4c
        /*0032*/ 	.byte	0x01
	.zero		1


	//----- nvinfo : EIATTR_MERCURY_ISA_VERSION
	.align		4
        /*0034*/ 	.byte	0x03, 0x5f
        /*0036*/ 	.short	0x0101


	//----- nvinfo : EIATTR_INT_WARP_WIDE_INSTR_OFFSETS
	.align		4
        /*0038*/ 	.byte	0x04, 0x31
        /*003a*/ 	.short	(.L_34 - .L_33)


	//   ....[0]....
.L_33:
        /*003c*/ 	.word	0x000001b0


	//   ....[1]....
        /*0040*/ 	.word	0x00000210


	//----- nvinfo : EIATTR_VRC_CTA_INIT_COUNT
	.align		4
.L_34:
        /*0044*/ 	.byte	0x02, 0x4a
	.zero		1
	.zero		1


	//----- nvinfo : EIATTR_EXIT_INSTR_OFFSETS
	.align		4
        /*0048*/ 	.byte	0x04, 0x1c
        /*004a*/ 	.short	(.L_36 - .L_35)


	//   ....[0]....
.L_35:
        /*004c*/ 	.word	0x000002a0


	//----- nvinfo : EIATTR_CBANK_PARAM_SIZE
	.align		4
.L_36:
        /*0050*/ 	.byte	0x03, 0x19
        /*0052*/ 	.short	0x000c


	//----- nvinfo : EIATTR_PARAM_CBANK
	.align		4
        /*0054*/ 	.byte	0x04, 0x0a
        /*0056*/ 	.short	(.L_38 - .L_37)
	.align		4
.L_37:
        /*0058*/ 	.word	index@(.nv.constant0._Z5funkcPii)
        /*005c*/ 	.short	0x0380
        /*005e*/ 	.short	0x000c


	//----- nvinfo : EIATTR_SW_WAR
	.align		4
.L_38:
        /*0060*/ 	.byte	0x04, 0x36
        /*0062*/ 	.short	(.L_40 - .L_39)
.L_39:
        /*0064*/ 	.word	0x00000008
.L_40:


//--------------------- .nv.callgraph             --------------------------
	.section	.nv.callgraph,"",@"SHT_CUDA_CALLGRAPH"
	.align	4
	.sectionentsize	8
	.align		4
        /*0000*/ 	.word	0x00000000
	.align		4
        /*0004*/ 	.word	0xffffffff
	.align		4
        /*0008*/ 	.word	0x00000000
	.align		4
        /*000c*/ 	.word	0xfffffffe
	.align		4
        /*0010*/ 	.word	0x00000000
	.align		4
        /*0014*/ 	.word	0xfffffffd
	.align		4
        /*0018*/ 	.word	0x00000000
	.align		4
        /*001c*/ 	.word	0xfffffffc


//--------------------- .nv.constant4             --------------------------
	.section	.nv.constant4,"a",@progbits
	.align	8
	.align		8
.nv.constant4:
        /*0000*/ 	.dword	fsum


//--------------------- .text._Z6VecAddPji        --------------------------
	.section	.text._Z6VecAddPji,"ax",@progbits
	.align	128
        .global         _Z6VecAddPji
        .type           _Z6VecAddPji,@function
        .size           _Z6VecAddPji,(.L_x_2 - _Z6VecAddPji)
        .other          _Z6VecAddPji,@"STO_CUDA_ENTRY STV_DEFAULT"
_Z6VecAddPji:
.text._Z6VecAddPji:
[----:B------:R-:W-:Y:S01]  /*0000*/  LDC R1, c[0x0][0x37c] ;  /* 0x0000df00ff017b82 */ /* 0x000fe20000000800 */
[----:B------:R-:W0:Y:S07]  /*0010*/  S2R R5, SR_TID.X ;  /* 0x0000000000057919 */ /* 0x000e2e0000002100 */
[----:B------:R-:W1:Y:S01]  /*0020*/  S2UR UR5, SR_CgaCtaId ;  /* 0x00000000000579c3 */ /* 0x000e620000008800 */
[----:B------:R-:W0:Y:S01]  /*0030*/  LDCU UR4, c[0x0][0x388] ;  /* 0x00007100ff0477ac */ /* 0x000e220008000800 */
[----:B------:R-:W2:Y:S01]  /*0040*/  LDCU.64 UR6, c[0x0][0x358] ;  /* 0x00006b00ff0677ac */ /* 0x000ea20008000a00 */
[----:B0-----:R-:W-:Y:S01]  /*0050*/  ISETP.GE.AND P0, PT, R5, UR4, PT ;  /* 0x0000000405007c0c */ /* 0x001fe2000bf06270 */
[----:B------:R-:W-:-:S02]  /*0060*/  UMOV UR4, 0x400 ;  /* 0x0000040000047882 */ /* 0x000fc40000000000 */
[----:B-1----:R-:W-:-:S09]  /*0070*/  ULEA UR4, UR5, UR4, 0x18 ;  /* 0x0000000405047291 */ /* 0x002fd2000f8ec0ff */
[----:B------:R-:W-:Y:S01]  /*0080*/  STS [UR4], RZ ;  /* 0x000000ffff007988 */ /* 0x000fe20008000804 */
[----:B------:R-:W2:Y:S08]  /*0090*/  @!P0 LDC.64 R2, c[0x4][RZ] ;  /* 0x01000000ff028b82 */ /* 0x000eb00000000a00 */
[----:B------:R-:W-:Y:S06]  /*00a0*/  BAR.SYNC.DEFER_BLOCKING 0x0 ;  /* 0x0000000000007b1d */ /* 0x000fec0000010000 */
[----:B--2---:R-:W2:Y:S01]  /*00b0*/  @!P0 LDG.E.64 R2, desc[UR6][R2.64] ;  /* 0x0000000602028981 */ /* 0x004ea2000c1e1b00 */
[----:B------:R-:W-:Y:S01]  /*00c0*/  IMAD.MOV.U32 R0, RZ, RZ, RZ ;  /* 0x000000ffff007224 */ /* 0x000fe200078e00ff */
[----:B------:R-:W0:Y:S01]  /*00d0*/  S2R R6, SR_LANEID ;  /* 0x0000000000067919 */ /* 0x000e220000000000 */
[----:B--2---:R-:W-:-:S05]  /*00e0*/  @!P0 IMAD.WIDE.U32 R4, R5, 0x4, R2 ;  /* 0x0000000405048825 */ /* 0x004fca00078e0002 */
[----:B------:R-:W2:Y:S01]  /*00f0*/  @!P0 LD.E R0, desc[UR6][R4.64] ;  /* 0x0000000604008980 */ /* 0x000ea2000c101900 */
[----:B------:R-:W-:Y:S01]  /*0100*/  VOTEU.ANY UR5, UPT, PT ;  /* 0x0000000000057886 */ /* 0x000fe200038e0100 */
[----:B------:R-:W1:Y:S01]  /*0110*/  LDC.64 R2, c[0x0][0x380] ;  /* 0x0000e000ff027b82 */ /* 0x000e620000000a00 */
[----:B------:R-:W-:-:S06]  /*0120*/  UFLO.U32 UR5, UR5 ;  /* 0x00000005000572bd */ /* 0x000fcc00080e0000 */
[----:B0-----:R-:W-:Y:S01]  /*0130*/  ISETP.EQ.U32.AND P0, PT, R6, UR5, PT ;  /* 0x0000000506007c0c */ /* 0x001fe2000bf02070 */
[----:B--2---:R-:W0:Y:S02]  /*0140*/  REDUX.SUM UR8, R0 ;  /* 0x00000000000873c4 */ /* 0x004e24000000c000 */
[----:B0-----:R-:W-:-:S10]  /*0150*/  MOV R6, UR8 ;  /* 0x0000000800067c02 */ /* 0x001fd40008000f00 */
[----:B------:R-:W-:Y:S01]  /*0160*/  @P0 ATOMS.ADD RZ, [UR4], R6 ;  /* 0x00000006ffff098c */ /* 0x000fe20008000004 */
[----:B------:R-:W-:Y:S06]  /*0170*/  BAR.SYNC.DEFER_BLOCKING 0x0 ;  /* 0x0000000000007b1d */ /* 0x000fec0000010000 */
[----:B------:R-:W1:Y:S04]  /*0180*/  LDS R7, [UR4] ;  /* 0x00000004ff077984 */ /* 0x000e680008000800 */
[----:B-1----:R-:W-:Y:S01]  /*0190*/  STG.E desc[UR6][R2.64], R7 ;  /* 0x0000000702007986 */ /* 0x002fe2000c101906 */
[----:B------:R-:W-:Y:S05]  /*01a0*/  EXIT ;  /* 0x000000000000794d */ /* 0x000fea0003800000 */
.L_x_0:
[----:B------:R-:W-:-:S00]  /*01b0*/  BRA `(.L_x_0) ;  /* 0xfffffffc00fc7947 */ /* 0x000fc0000383ffff */
[----:B------:R-:W-:-:S00]  /*01c0*/  NOP ;  /* 0x0000000000007918 */ /* 0x000fc00000000000 */
        /* <DEDUP_REMOVED lines=11> */
.L_x_2:


//--------------------- .text._Z5funkcPii         --------------------------
	.section	.text._Z5funkcPii,"ax",@progbits
	.align	128
        .global         _Z5funkcPii
        .type           _Z5funkcPii,@function
        .size           _Z5funkcPii,(.L_x_3 - _Z5funkcPii)
        .other          _Z5funkcPii,@"STO_CUDA_ENTRY STV_DEFAULT"
_Z5funkcPii:
.text._Z5funkcPii:
[----:B------:R-:W-:Y:S01]  /*0000*/  LDC R1, c[0x0][0x37c] ;  /* 0x0000df00ff017b82 */ /* 0x000fe20000000800 */
[----:B------:R-:W0:Y:S07]  /*0010*/  S2R R8, SR_CTAID.Y ;  /* 0x0000000000087919 */ /* 0x000e2e0000002600 */
[----:B------:R-:W1:Y:S01]  /*0020*/  S2UR UR5, SR_CTAID.X ;  /* 0x00000000000579c3 */ /* 0x000e620000002500 */
[----:B------:R-:W1:Y:S01]  /*0030*/  LDCU UR4, c[0x0][0x360] ;  /* 0x00006c00ff0477ac */ /* 0x000e620008000800 */
[----:B------:R-:W0:Y:S01]  /*0040*/  S2R R3, SR_TID.Y ;  /* 0x0000000000037919 */ /* 0x000e220000002200 */
[----:B------:R-:W0:Y:S01]  /*0050*/  LDCU UR6, c[0x0][0x364] ;  /* 0x00006c80ff0677ac */ /* 0x000e220008000800 */
[----:B------:R-:W2:Y:S01]  /*0060*/  S2R R0, SR_TID.X ;  /* 0x0000000000007919 */ /* 0x000ea20000002100 */
[----:B------:R-:W3:Y:S01]  /*0070*/  LDCU UR7, c[0x0][0x388] ;  /* 0x00007100ff0777ac */ /* 0x000ee20008000800 */
[----:B------:R-:W4:Y:S01]  /*0080*/  LDCU.64 UR8, c[0x0][0x358] ;  /* 0x00006b00ff0877ac */ /* 0x000f220008000a00 */
[----:B-1----:R-:W-:-:S03]  /*0090*/  UIMAD UR5, UR5, UR4, URZ ;  /* 0x00000004050572a4 */ /* 0x002fc6000f8e02ff */
[----:B------:R-:W-:Y:S01]  /*00a0*/  UMOV UR4, 0x400 ;  /* 0x0000040000047882 */ /* 0x000fe20000000000 */
[----:B0-----:R-:W-:Y:S01]  /*00b0*/  IMAD R3, R8, UR6, R3 ;  /* 0x0000000608037c24 */ /* 0x001fe2000f8e0203 */
[----:B------:R-:W0:Y:S01]  /*00c0*/  S2UR UR6, SR_CgaCtaId ;  /* 0x00000000000679c3 */ /* 0x000e220000008800 */
[----:B--2---:R-:W-:-:S04]  /*00d0*/  IADD3 R0, PT, PT, R0, UR5, RZ ;  /* 0x0000000500007c10 */ /* 0x004fc8000fffe0ff */
[----:B------:R-:W-:-:S04]  /*00e0*/  VIMNMX R2, PT, PT, R0, R3, !PT ;  /* 0x0000000300027248 */ /* 0x000fc80007fe0100 */
[----:B---3--:R-:W-:Y:S01]  /*00f0*/  ISETP.GE.AND P0, PT, R2, UR7, PT ;  /* 0x0000000702007c0c */ /* 0x008fe2000bf06270 */
[----:B0-----:R-:W-:-:S12]  /*0100*/  ULEA UR4, UR6, UR4, 0x18 ;  /* 0x0000000406047291 */ /* 0x001fd8000f8ec0ff */
[----:B------:R-:W0:Y:S01]  /*0110*/  @!P0 LDC.64 R4, c[0x0][0x380] ;  /* 0x0000e000ff048b82 */ /* 0x000e220000000a00 */
[----:B------:R-:W-:Y:S01]  /*0120*/  @!P0 IADD3 R7, PT, PT, R3, UR7, R0 ;  /* 0x0000000703078c10 */ /* 0x000fe2000fffe000 */
[----:B------:R-:W-:Y:S01]  /*0130*/  @!P0 IMAD R9, R0, UR7, R3 ;  /* 0x0000000700098c24 */ /* 0x000fe2000f8e0203 */
[----:B------:R-:W-:Y:S03]  /*0140*/  STS [UR4], RZ ;  /* 0x000000ffff007988 */ /* 0x000fe60008000804 */
[--C-:B0-----:R-:W-:Y:S02]  /*0150*/  @!P0 IMAD.WIDE R2, R7, 0x4, R4.reuse ;  /* 0x0000000407028825 */ /* 0x101fe400078e0204 */
[----:B------:R-:W-:Y:S02]  /*0160*/  BAR.SYNC.DEFER_BLOCKING 0x0 ;  /* 0x0000000000007b1d */ /* 0x000fe40000010000 */
[----:B------:R-:W-:-:S04]  /*0170*/  @!P0 IMAD.WIDE R4, R9, 0x4, R4 ;  /* 0x0000000409048825 */ /* 0x000fc800078e0204 */
[----:B----4-:R-:W2:Y:S04]  /*0180*/  @!P0 LDG.E R2, desc[UR8][R2.64] ;  /* 0x0000000802028981 */ /* 0x010ea8000c1e1900 */
[----:B------:R-:W2:Y:S01]  /*0190*/  @!P0 LDG.E R5, desc[UR8][R4.64] ;  /* 0x0000000804058981 */ /* 0x000ea2000c1e1900 */
[----:B------:R-:W-:Y:S01]  /*01a0*/  HFMA2 R0, -RZ, RZ, 0, 0 ;  /* 0x00000000ff007431 */ /* 0x000fe200000001ff */
[----:B------:R-:W-:Y:S01]  /*01b0*/  VOTEU.ANY UR6, UPT, PT ;  /* 0x0000000000067886 */ /* 0x000fe200038e0100 */
[----:B------:R-:W0:Y:S01]  /*01c0*/  LDC.64 R6, c[0x4][RZ] ;  /* 0x01000000ff067b82 */ /* 0x000e220000000a00 */
[----:B------:R-:W1:Y:S01]  /*01d0*/  S2R R9, SR_LANEID ;  /* 0x0000000000097919 */ /* 0x000e620000000000 */
[----:B------:R-:W-:Y:S01]  /*01e0*/  UFLO.U32 UR6, UR6 ;  /* 0x00000006000672bd */ /* 0x000fe200080e0000 */
[----:B--2---:R-:W-:-:S05]  /*01f0*/  @!P0 IMAD R0, R2, R5, RZ ;  /* 0x0000000502008224 */ /* 0x004fca00078e02ff */
[----:B-1----:R-:W-:Y:S01]  /*0200*/  ISETP.EQ.U32.AND P0, PT, R9, UR6, PT ;  /* 0x0000000609007c0c */ /* 0x002fe2000bf02070 */
[----:B------:R-:W1:Y:S02]  /*0210*/  REDUX.SUM UR7, R0 ;  /* 0x00000000000773c4 */ /* 0x000e64000000c000 */
[----:B-1----:R-:W-:-:S10]  /*0220*/  MOV R9, UR7 ;  /* 0x0000000700097c02 */ /* 0x002fd40008000f00 */
[----:B------:R-:W-:Y:S01]  /*0230*/  @P0 ATOMS.ADD RZ, [UR4], R9 ;  /* 0x00000009ffff098c */ /* 0x000fe20008000004 */
[----:B------:R-:W-:Y:S06]  /*0240*/  BAR.SYNC.DEFER_BLOCKING 0x0 ;  /* 0x0000000000007b1d */ /* 0x000fec0000010000 */
[----:B0-----:R-:W2:Y:S01]  /*0250*/  LDG.E.64 R6, desc[UR8][R6.64] ;  /* 0x0000000806067981 */ /* 0x001ea2000c1e1b00 */
[----:B------:R-:W-:-:S03]  /*0260*/  IADD3 R3, PT, PT, R8, UR5, RZ ;  /* 0x0000000508037c10 */ /* 0x000fc6000fffe0ff */
[----:B------:R-:W0:Y:S02]  /*0270*/  LDS R5, [UR4] ;  /* 0x00000004ff057984 */ /* 0x000e240008000800 */
[----:B--2---:R-:W-:-:S05]  /*0280*/  IMAD.WIDE.U32 R2, R3, 0x4, R6 ;  /* 0x0000000403027825 */ /* 0x004fca00078e0006 */
[----:B0-----:R-:W-:Y:S01]  /*0290*/  ST.E desc[UR8][R2.64], R5 ;  /* 0x0000000502007985 */ /* 0x001fe2000c101908 */
[----:B------:R-:W-:Y:S05]  /*02a0*/  EXIT ;  /* 0x000000000000794d */ /* 0x000fea0003800000 */
.L_x_1:
        /* <DEDUP_REMOVED lines=13> */
.L_x_3:


//--------------------- .nv.shared._Z6VecAddPji   --------------------------
	.section	.nv.shared._Z6VecAddPji,"aw",@nobits
	.sectionflags	@""
	.align	4
.nv.shared._Z6VecAddPji:
	.zero		1028


//--------------------- .nv.shared.reserved.0     --------------------------
	.section	.nv.shared.reserved.0,"aw",@nobits
	.weak		__nv_reservedSMEM_offset_0_alias
	.size		__nv_reservedSMEM_offset_0_alias, 0, 64
	.other		__nv_reservedSMEM_offset_0_alias,@"STO_CUDA_RESERVED_SHARED STV_DEFAULT"
__nv_reservedSMEM_offset_0_alias:
	.zero		0
	.zero		64


//--------------------- .nv.global                --------------------------
	.section	.nv.global,"aw",@nobits
	.align	8
.nv.global:
	.type		fsum,@object
	.size		fsum,(.L_0 - fsum)
fsum:
	.zero		8
.L_0:


//--------------------- .nv.shared._Z5funkcPii    --------------------------
	.section	.nv.shared._Z5funkcPii,"aw",@nobits
	.sectionflags	@""
	.align	4
.nv.shared._Z5funkcPii:
	.zero		1028


//--------------------- .nv.constant0._Z6VecAddPji --------------------------
	.section	.nv.constant0._Z6VecAddPji,"a",@progbits
	.sectionflags	@""
	.align	4
.nv.constant0._Z6VecAddPji:
	.zero		908


//--------------------- .nv.constant0._Z5funkcPii --------------------------
	.section	.nv.constant0._Z5funkcPii,"a",@progbits
	.sectionflags	@""
	.align	4
.nv.constant0._Z5funkcPii:
	.zero		908


//--------------------- SYMBOLS --------------------------

	.type		.nv.reservedSmem.offset0,@object
	.size		.nv.reservedSmem.offset0,0x4
	.type		.nv.reservedSmem.cap,@object
	.size		.nv.reservedSmem.cap,0x4
